	.headerflags	@"EF_CUDA_TEXMODE_UNIFIED EF_CUDA_64BIT_ADDRESS EF_CUDA_ACCELERATORS EF_CUDA_SM90 EF_CUDA_VIRTUAL_SM(EF_CUDA_SM90)"
	.elftype	@"ET_EXEC"


//--------------------- .nv.info                  --------------------------
	.section	.nv.info,"",@"SHT_CUDA_INFO"
	.align	4


	//----- nvinfo : EIATTR_REGCOUNT
	.align		4
        /*0000*/ 	.byte	0x04, 0x2f
        /*0002*/ 	.short	(.L_1 - .L_0)
	.align		4
.L_0:
        /*0004*/ 	.word	index@(triton_poi_fused_cat_3)
        /*0008*/ 	.word	0x00000012


	//----- nvinfo : EIATTR_MIN_STACK_SIZE
	.align		4
.L_1:
        /*000c*/ 	.byte	0x04, 0x12
        /*000e*/ 	.short	(.L_3 - .L_2)
	.align		4
.L_2:
        /*0010*/ 	.word	index@(triton_poi_fused_cat_3)
        /*0014*/ 	.word	0x00000000


	//----- nvinfo : EIATTR_FRAME_SIZE
	.align		4
.L_3:
        /*0018*/ 	.byte	0x04, 0x11
        /*001a*/ 	.short	(.L_5 - .L_4)
	.align		4
.L_4:
        /*001c*/ 	.word	index@(triton_poi_fused_cat_3)
        /*0020*/ 	.word	0x00000000


	//----- nvinfo : EIATTR_MIN_STACK_SIZE
	.align		4
.L_5:
        /*0024*/ 	.byte	0x04, 0x12
        /*0026*/ 	.short	(.L_7 - .L_6)
	.align		4
.L_6:
        /*0028*/ 	.word	index@(triton_poi_fused_cat_3)
        /*002c*/ 	.word	0x00000000
.L_7:


//--------------------- .nv.info.triton_poi_fused_cat_3 --------------------------
	.section	.nv.info.triton_poi_fused_cat_3,"",@"SHT_CUDA_INFO"
	.sectionflags	@""
	.align	4


	//----- nvinfo : EIATTR_CUDA_API_VERSION
	.align		4
        /*0000*/ 	.byte	0x04, 0x37
        /*0002*/ 	.short	(.L_9 - .L_8)
.L_8:
        /*0004*/ 	.word	0x0000007c


	//----- nvinfo : EIATTR_KPARAM_INFO
	.align		4
.L_9:
        /*0008*/ 	.byte	0x04, 0x17
        /*000a*/ 	.short	(.L_11 - .L_10)
.L_10:
        /*000c*/ 	.word	0x00000000
        /*0010*/ 	.short	0x0005
        /*0012*/ 	.short	0x0028
        /*0014*/ 	.byte	0x00, 0xf0, 0x11, 0x00


	//----- nvinfo : EIATTR_KPARAM_INFO
	.align		4
.L_11:
        /*0018*/ 	.byte	0x04, 0x17
        /*001a*/ 	.short	(.L_13 - .L_12)
.L_12:
        /*001c*/ 	.word	0x00000000
        /*0020*/ 	.short	0x0004
        /*0022*/ 	.short	0x0020
        /*0024*/ 	.byte	0x00, 0xf4, 0x21, 0x00


	//----- nvinfo : EIATTR_KPARAM_INFO
	.align		4
.L_13:
        /*0028*/ 	.byte	0x04, 0x17
        /*002a*/ 	.short	(.L_15 - .L_14)
.L_14:
        /*002c*/ 	.word	0x00000000
        /*0030*/ 	.short	0x0003
        /*0032*/ 	.short	0x0018
        /*0034*/ 	.byte	0x00, 0xf4, 0x21, 0x00


	//----- nvinfo : EIATTR_KPARAM_INFO
	.align		4
.L_15:
        /*0038*/ 	.byte	0x04, 0x17
        /*003a*/ 	.short	(.L_17 - .L_16)
.L_16:
        /*003c*/ 	.word	0x00000000
        /*0040*/ 	.short	0x0002
        /*0042*/ 	.short	0x0010
        /*0044*/ 	.byte	0x00, 0xf4, 0x21, 0x00


	//----- nvinfo : EIATTR_KPARAM_INFO
	.align		4
.L_17:
        /*0048*/ 	.byte	0x04, 0x17
        /*004a*/ 	.short	(.L_19 - .L_18)
.L_18:
        /*004c*/ 	.word	0x00000000
        /*0050*/ 	.short	0x0001
        /*0052*/ 	.short	0x0008
        /*0054*/ 	.byte	0x00, 0xf4, 0x21, 0x00


	//----- nvinfo : EIATTR_KPARAM_INFO
	.align		4
.L_19:
        /*0058*/ 	.byte	0x04, 0x17
        /*005a*/ 	.short	(.L_21 - .L_20)
.L_20:
        /*005c*/ 	.word	0x00000000
        /*0060*/ 	.short	0x0000
        /*0062*/ 	.short	0x0000
        /*0064*/ 	.byte	0x00, 0xf4, 0x21, 0x00


	//----- nvinfo : EIATTR_SPARSE_MMA_MASK
	.align		4
.L_21:
        /*0068*/ 	.byte	0x03, 0x50
        /*006a*/ 	.short	0x0000


	//----- nvinfo : EIATTR_MAXREG_COUNT
	.align		4
        /*006c*/ 	.byte	0x03, 0x1b
        /*006e*/ 	.short	0x00ff


	//----- nvinfo : EIATTR_EXIT_INSTR_OFFSETS
	.align		4
        /*0070*/ 	.byte	0x04, 0x1c
        /*0072*/ 	.short	(.L_23 - .L_22)


	//   ....[0]....
.L_22:
        /*0074*/ 	.word	0x00000360


	//----- nvinfo : EIATTR_REQNTID
	.align		4
.L_23:
        /*0078*/ 	.byte	0x04, 0x10
        /*007a*/ 	.short	(.L_25 - .L_24)
.L_24:
        /*007c*/ 	.word	0x00000080
        /*0080*/ 	.word	0x00000001
        /*0084*/ 	.word	0x00000001


	//----- nvinfo : EIATTR_CBANK_PARAM_SIZE
	.align		4
.L_25:
        /*0088*/ 	.byte	0x03, 0x19
        /*008a*/ 	.short	0x002c


	//----- nvinfo : EIATTR_PARAM_CBANK
	.align		4
        /*008c*/ 	.byte	0x04, 0x0a
        /*008e*/ 	.short	(.L_27 - .L_26)
	.align		4
.L_26:
        /*0090*/ 	.word	index@(.nv.constant0.triton_poi_fused_cat_3)
        /*0094*/ 	.short	0x0210
        /*0096*/ 	.short	0x002c


	//----- nvinfo : EIATTR_SW_WAR
	.align		4
.L_27:
        /*0098*/ 	.byte	0x04, 0x36
        /*009a*/ 	.short	(.L_29 - .L_28)
.L_28:
        /*009c*/ 	.word	0x00000008
.L_29:


//--------------------- .nv.callgraph             --------------------------
	.section	.nv.callgraph,"",@"SHT_CUDA_CALLGRAPH"
	.align	4
	.sectionentsize	8
	.align		4
        /*0000*/ 	.word	0x00000000
	.align		4
        /*0004*/ 	.word	0xffffffff
	.align		4
        /*0008*/ 	.word	0x00000000
	.align		4
        /*000c*/ 	.word	0xfffffffe
	.align		4
        /*0010*/ 	.word	0x00000000
	.align		4
        /*0014*/ 	.word	0xfffffffd
	.align		4
        /*0018*/ 	.word	0x00000000
	.align		4
        /*001c*/ 	.word	0xfffffffc


//--------------------- .text.triton_poi_fused_cat_3 --------------------------
	.section	.text.triton_poi_fused_cat_3,"ax",@progbits
	.align	128
        .global         triton_poi_fused_cat_3
        .type           triton_poi_fused_cat_3,@function
        .size           triton_poi_fused_cat_3,(.L_x_1 - triton_poi_fused_cat_3)
        .other          triton_poi_fused_cat_3,@"STO_CUDA_ENTRY STV_DEFAULT"
triton_poi_fused_cat_3:
.text.triton_poi_fused_cat_3:
[----:B------:R-:W-:Y:S01]  /*0000*/  LDC R1, c[0x0][0x28] ;  /* 0x00000a00ff017b82 */ /* 0x000fe20000000800 */
[----:B------:R-:W1:Y:S01]  /*0010*/  S2R R0, SR_TID.X ;  /* 0x0000000000007919 */ /* 0x000e620000002100 */
[----:B------:R-:W-:Y:S01]  /*0020*/  ULDC.64 UR4, c[0x0][0x218] ;  /* 0x0000860000047ab9 */ /* 0x000fe20000000a00 */
[----:B------:R-:W-:Y:S01]  /*0030*/  PRMT R14, RZ, 0x7610, R14 ;  /* 0x00007610ff0e7816 */ /* 0x000fe2000000000e */
[----:B------:R-:W2:Y:S01]  /*0040*/  S2R R3, SR_CTAID.X ;  /* 0x0000000000037919 */ /* 0x000ea20000002500 */
[----:B-1----:R-:W-:Y:S02]  /*0050*/  LOP3.LUT R0, R0, 0x7f, RZ, 0xc0, !PT ;  /* 0x0000007f00007812 */ /* 0x002fe400078ec0ff */
[----:B--2---:R-:W-:-:S03]  /*0060*/  SHF.R.S32.HI R2, RZ, 0x18, R3 ;  /* 0x00000018ff027819 */ /* 0x004fc60000011403 */
[----:B------:R-:W-:Y:S01]  /*0070*/  IMAD R0, R3, 0x80, R0 ;  /* 0x0000008003007824 */ /* 0x000fe200078e0200 */
[----:B------:R-:W-:-:S03]  /*0080*/  SGXT R3, R2, 0x1 ;  /* 0x000000010203781a */ /* 0x000fc60000000200 */
[----:B------:R-:W-:Y:S01]  /*0090*/  IMAD.HI R4, R0, 0x2aaaaaab, RZ ;  /* 0x2aaaaaab00047827 */ /* 0x000fe200078e02ff */
[----:B------:R-:W-:-:S04]  /*00a0*/  LEA.HI R3, R3, R0, RZ, 0x4 ;  /* 0x0000000003037211 */ /* 0x000fc800078f20ff */
[----:B------:R-:W-:Y:S02]  /*00b0*/  SHF.R.U32.HI R5, RZ, 0x1f, R4 ;  /* 0x0000001fff057819 */ /* 0x000fe40000011604 */
[----:B------:R-:W-:Y:S02]  /*00c0*/  SHF.R.S32.HI R2, RZ, 0x4, R3 ;  /* 0x00000004ff027819 */ /* 0x000fe40000011403 */
[----:B------:R-:W-:Y:S02]  /*00d0*/  LOP3.LUT R3, R3, 0xfffffff0, RZ, 0xc0, !PT ;  /* 0xfffffff003037812 */ /* 0x000fe400078ec0ff */
[----:B------:R-:W-:Y:S01]  /*00e0*/  LEA.HI.SX32 R11, R4, R5, 0x17 ;  /* 0x00000005040b7211 */ /* 0x000fe200078fbaff */
[----:B------:R-:W-:Y:S01]  /*00f0*/  IMAD.HI R6, R2, 0x2aaaaaab, RZ ;  /* 0x2aaaaaab02067827 */ /* 0x000fe200078e02ff */
[----:B------:R-:W1:Y:S04]  /*0100*/  LDC.64 R4, c[0x0][0x220] ;  /* 0x00008800ff047b82 */ /* 0x000e680000000a00 */
[----:B------:R-:W-:-:S04]  /*0110*/  SHF.R.U32.HI R7, RZ, 0x1f, R6 ;  /* 0x0000001fff077819 */ /* 0x000fc80000011606 */
[----:B------:R-:W-:-:S05]  /*0120*/  LEA.HI R7, R6, R7, RZ, 0x1b ;  /* 0x0000000706077211 */ /* 0x000fca00078fd8ff */
[----:B------:R-:W-:Y:S02]  /*0130*/  IMAD R12, R7, -0xc0, R2 ;  /* 0xffffff40070c7824 */ /* 0x000fe400078e0202 */
[----:B------:R-:W2:Y:S01]  /*0140*/  LDC.64 R6, c[0x0][0x228] ;  /* 0x00008a00ff067b82 */ /* 0x000ea20000000a00 */
[----:B------:R-:W-:Y:S02]  /*0150*/  IMAD.IADD R2, R0, 0x1, -R3 ;  /* 0x0000000100027824 */ /* 0x000fe400078e0a03 */
[C---:B------:R-:W-:Y:S01]  /*0160*/  VIADD R13, R12.reuse, 0xffffff80 ;  /* 0xffffff800c0d7836 */ /* 0x040fe20000000000 */
[----:B------:R-:W-:Y:S01]  /*0170*/  ISETP.GT.AND P0, PT, R12, 0x7f, PT ;  /* 0x0000007f0c00780c */ /* 0x000fe20003f04270 */
[----:B------:R-:W-:-:S04]  /*0180*/  IMAD R2, R11, 0x400, R2 ;  /* 0x000004000b027824 */ /* 0x000fc800078e0202 */
[----:B------:R-:W-:Y:S02]  /*0190*/  IMAD R15, R13, 0x10, R2 ;  /* 0x000000100d0f7824 */ /* 0x000fe400078e0202 */
[----:B------:R-:W3:Y:S03]  /*01a0*/  LDC.64 R2, c[0x0][0x210] ;  /* 0x00008400ff027b82 */ /* 0x000ee60000000a00 */
[----:B------:R-:W-:-:S04]  /*01b0*/  IADD3 R8, P1, R15, UR4, RZ ;  /* 0x000000040f087c10 */ /* 0x000fc8000ff3e0ff */
[C---:B------:R-:W-:Y:S01]  /*01c0*/  LEA.HI.X.SX32 R9, R15.reuse, UR5, 0x1, P1 ;  /* 0x000000050f097c11 */ /* 0x040fe200088f0eff */
[----:B------:R-:W-:Y:S01]  /*01d0*/  ULDC.64 UR4, c[0x0][0x208] ;  /* 0x0000820000047ab9 */ /* 0x000fe20000000a00 */
[----:B-1----:R-:W-:-:S03]  /*01e0*/  IMAD.WIDE R4, R15, 0x4, R4 ;  /* 0x000000040f047825 */ /* 0x002fc600078e0204 */
[----:B------:R1:W4:Y:S01]  /*01f0*/  @P0 LDG.E.U8 R14, desc[UR4][R8.64] ;  /* 0x00000004080e0981 */ /* 0x000322000c1e1100 */
[----:B--2---:R-:W-:Y:S01]  /*0200*/  IMAD.WIDE R6, R13, 0x4, R6 ;  /* 0x000000040d067825 */ /* 0x004fe200078e0206 */
[----:B------:R-:W-:-:S03]  /*0210*/  ISETP.GE.AND P1, PT, R12, 0x80, PT ;  /* 0x000000800c00780c */ /* 0x000fc60003f26270 */
[----:B------:R-:W-:Y:S02]  /*0220*/  IMAD.MOV.U32 R15, RZ, RZ, RZ ;  /* 0x000000ffff0f7224 */ /* 0x000fe400078e00ff */
[----:B------:R-:W-:Y:S02]  /*0230*/  IMAD.MOV.U32 R13, RZ, RZ, RZ ;  /* 0x000000ffff0d7224 */ /* 0x000fe400078e00ff */
[C---:B------:R-:W-:Y:S01]  /*0240*/  IMAD R10, R11.reuse, -0xc00, R0 ;  /* 0xfffff4000b0a7824 */ /* 0x040fe200078e0200 */
[----:B-1----:R-:W1:Y:S01]  /*0250*/  LDC.64 R8, c[0x0][0x230] ;  /* 0x00008c00ff087b82 */ /* 0x002e620000000a00 */
[----:B------:R-:W2:Y:S02]  /*0260*/  @P0 LDG.E.EL R15, desc[UR4][R6.64] ;  /* 0x00000004060f0981 */ /* 0x000ea4000c2e1900 */
[----:B------:R-:W-:Y:S02]  /*0270*/  IMAD R11, R11, 0x800, R10 ;  /* 0x000008000b0b7824 */ /* 0x000fe400078e020a */
[----:B------:R1:W5:Y:S01]  /*0280*/  @P0 LDG.E R13, desc[UR4][R4.64] ;  /* 0x00000004040d0981 */ /* 0x000362000c1e1900 */
[----:B------:R-:W-:-:S02]  /*0290*/  IMAD.MOV.U32 R10, RZ, RZ, RZ ;  /* 0x000000ffff0a7224 */ /* 0x000fc400078e00ff */
[----:B---3--:R-:W-:-:S05]  /*02a0*/  IMAD.WIDE R2, R11, 0x4, R2 ;  /* 0x000000040b027825 */ /* 0x008fca00078e0202 */
[----:B------:R-:W3:Y:S01]  /*02b0*/  @!P1 LDG.E R10, desc[UR4][R2.64] ;  /* 0x00000004020a9981 */ /* 0x000ee2000c1e1900 */
[----:B-1----:R-:W-:Y:S01]  /*02c0*/  IMAD.WIDE R4, R0, 0x4, R8 ;  /* 0x0000000400047825 */ /* 0x002fe200078e0208 */
[----:B----4-:R-:W-:-:S04]  /*02d0*/  SEL R14, R14, RZ, P0 ;  /* 0x000000ff0e0e7207 */ /* 0x010fc80000000000 */
[----:B------:R-:W-:Y:S02]  /*02e0*/  LOP3.LUT P2, RZ, R14, 0xff, RZ, 0xc0, !PT ;  /* 0x000000ff0eff7812 */ /* 0x000fe4000784c0ff */
[----:B--2---:R-:W-:Y:S02]  /*02f0*/  SEL R15, R15, RZ, P0 ;  /* 0x000000ff0f0f7207 */ /* 0x004fe40000000000 */
[----:B-----5:R-:W-:-:S05]  /*0300*/  SEL R12, R13, RZ, P0 ;  /* 0x000000ff0d0c7207 */ /* 0x020fca0000000000 */
[----:B------:R-:W-:Y:S01]  /*0310*/  FADD R15, R12, R15 ;  /* 0x0000000f0c0f7221 */ /* 0x000fe20000000000 */
[----:B---3--:R-:W-:-:S03]  /*0320*/  SEL R10, R10, RZ, !P1 ;  /* 0x000000ff0a0a7207 */ /* 0x008fc60004800000 */
[----:B------:R-:W-:-:S05]  /*0330*/  @!P2 FMUL R15, R15, 0.0099999997764825820923 ;  /* 0x3c23d70a0f0fa820 */ /* 0x000fca0000400000 */
[----:B------:R-:W-:-:S05]  /*0340*/  SEL R15, R10, R15, !P1 ;  /* 0x0000000f0a0f7207 */ /* 0x000fca0004800000 */
[----:B------:R-:W-:Y:S01]  /*0350*/  STG.E desc[UR4][R4.64], R15 ;  /* 0x0000000f04007986 */ /* 0x000fe2000c101904 */
[----:B------:R-:W-:Y:S05]  /*0360*/  EXIT ;  /* 0x000000000000794d */ /* 0x000fea0003800000 */
.L_x_0:
[----:B------:R-:W-:-:S00]  /*0370*/  BRA `(.L_x_0) ;  /* 0xfffffffc00fc7947 */ /* 0x000fc0000383ffff */
[----:B------:R-:W-:-:S00]  /*0380*/  NOP ;  /* 0x0000000000007918 */ /* 0x000fc00000000000 */
[----:B------:R-:W-:-:S00]  /*0390*/  NOP ;  /* 0x0000000000007918 */ /* 0x000fc00000000000 */
[----:B------:R-:W-:-:S00]  /*03a0*/  NOP ;  /* 0x0000000000007918 */ /* 0x000fc00000000000 */
[----:B------:R-:W-:-:S00]  /*03b0*/  NOP ;  /* 0x0000000000007918 */ /* 0x000fc00000000000 */
[----:B------:R-:W-:-:S00]  /*03c0*/  NOP ;  /* 0x0000000000007918 */ /* 0x000fc00000000000 */
[----:B------:R-:W-:-:S00]  /*03d0*/  NOP ;  /* 0x0000000000007918 */ /* 0x000fc00000000000 */
[----:B------:R-:W-:-:S00]  /*03e0*/  NOP ;  /* 0x0000000000007918 */ /* 0x000fc00000000000 */
[----:B------:R-:W-:-:S00]  /*03f0*/  NOP ;  /* 0x0000000000007918 */ /* 0x000fc00000000000 */
.L_x_1:


//--------------------- .nv.constant0.triton_poi_fused_cat_3 --------------------------
	.section	.nv.constant0.triton_poi_fused_cat_3,"a",@progbits
	.sectionflags	@""
	.align	4
.nv.constant0.triton_poi_fused_cat_3:
	.zero		572
